	.headerflags	@"EF_CUDA_TEXMODE_UNIFIED EF_CUDA_64BIT_ADDRESS EF_CUDA_ACCELERATORS EF_CUDA_SM90 EF_CUDA_VIRTUAL_SM(EF_CUDA_SM90)"
	.elftype	@"ET_EXEC"


//--------------------- .nv.info                  --------------------------
	.section	.nv.info,"",@"SHT_CUDA_INFO"
	.align	4


	//----- nvinfo : EIATTR_REGCOUNT
	.align		4
        /*0000*/ 	.byte	0x04, 0x2f
        /*0002*/ 	.short	(.L_1 - .L_0)
	.align		4
.L_0:
        /*0004*/ 	.word	index@(triton_poi_fused_convolution_relu_18)
        /*0008*/ 	.word	0x0000000c


	//----- nvinfo : EIATTR_MIN_STACK_SIZE
	.align		4
.L_1:
        /*000c*/ 	.byte	0x04, 0x12
        /*000e*/ 	.short	(.L_3 - .L_2)
	.align		4
.L_2:
        /*0010*/ 	.word	index@(triton_poi_fused_convolution_relu_18)
        /*0014*/ 	.word	0x00000000


	//----- nvinfo : EIATTR_FRAME_SIZE
	.align		4
.L_3:
        /*0018*/ 	.byte	0x04, 0x11
        /*001a*/ 	.short	(.L_5 - .L_4)
	.align		4
.L_4:
        /*001c*/ 	.word	index@(triton_poi_fused_convolution_relu_18)
        /*0020*/ 	.word	0x00000000


	//----- nvinfo : EIATTR_MIN_STACK_SIZE
	.align		4
.L_5:
        /*0024*/ 	.byte	0x04, 0x12
        /*0026*/ 	.short	(.L_7 - .L_6)
	.align		4
.L_6:
        /*0028*/ 	.word	index@(triton_poi_fused_convolution_relu_18)
        /*002c*/ 	.word	0x00000000
.L_7:


//--------------------- .nv.info.triton_poi_fused_convolution_relu_18 --------------------------
	.section	.nv.info.triton_poi_fused_convolution_relu_18,"",@"SHT_CUDA_INFO"
	.sectionflags	@""
	.align	4


	//----- nvinfo : EIATTR_CUDA_API_VERSION
	.align		4
        /*0000*/ 	.byte	0x04, 0x37
        /*0002*/ 	.short	(.L_9 - .L_8)
.L_8:
        /*0004*/ 	.word	0x0000007c


	//----- nvinfo : EIATTR_KPARAM_INFO
	.align		4
.L_9:
        /*0008*/ 	.byte	0x04, 0x17
        /*000a*/ 	.short	(.L_11 - .L_10)
.L_10:
        /*000c*/ 	.word	0x00000000
        /*0010*/ 	.short	0x0002
        /*0012*/ 	.short	0x0010
        /*0014*/ 	.byte	0x00, 0xf0, 0x11, 0x00


	//----- nvinfo : EIATTR_KPARAM_INFO
	.align		4
.L_11:
        /*0018*/ 	.byte	0x04, 0x17
        /*001a*/ 	.short	(.L_13 - .L_12)
.L_12:
        /*001c*/ 	.word	0x00000000
        /*0020*/ 	.short	0x0001
        /*0022*/ 	.short	0x0008
        /*0024*/ 	.byte	0x00, 0xf4, 0x21, 0x00


	//----- nvinfo : EIATTR_KPARAM_INFO
	.align		4
.L_13:
        /*0028*/ 	.byte	0x04, 0x17
        /*002a*/ 	.short	(.L_15 - .L_14)
.L_14:
        /*002c*/ 	.word	0x00000000
        /*0030*/ 	.short	0x0000
        /*0032*/ 	.short	0x0000
        /*0034*/ 	.byte	0x00, 0xf4, 0x21, 0x00


	//----- nvinfo : EIATTR_SPARSE_MMA_MASK
	.align		4
.L_15:
        /*0038*/ 	.byte	0x03, 0x50
        /*003a*/ 	.short	0x0000


	//----- nvinfo : EIATTR_MAXREG_COUNT
	.align		4
        /*003c*/ 	.byte	0x03, 0x1b
        /*003e*/ 	.short	0x00ff


	//----- nvinfo : EIATTR_EXIT_INSTR_OFFSETS
	.align		4
        /*0040*/ 	.byte	0x04, 0x1c
        /*0042*/ 	.short	(.L_17 - .L_16)


	//   ....[0]....
.L_16:
        /*0044*/ 	.word	0x000001a0


	//   ....[1]....
        /*0048*/ 	.word	0x000001c0


	//----- nvinfo : EIATTR_REQNTID
	.align		4
.L_17:
        /*004c*/ 	.byte	0x04, 0x10
        /*004e*/ 	.short	(.L_19 - .L_18)
.L_18:
        /*0050*/ 	.word	0x00000100
        /*0054*/ 	.word	0x00000001
        /*0058*/ 	.word	0x00000001


	//----- nvinfo : EIATTR_CBANK_PARAM_SIZE
	.align		4
.L_19:
        /*005c*/ 	.byte	0x03, 0x19
        /*005e*/ 	.short	0x0014


	//----- nvinfo : EIATTR_PARAM_CBANK
	.align		4
        /*0060*/ 	.byte	0x04, 0x0a
        /*0062*/ 	.short	(.L_21 - .L_20)
	.align		4
.L_20:
        /*0064*/ 	.word	index@(.nv.constant0.triton_poi_fused_convolution_relu_18)
        /*0068*/ 	.short	0x0210
        /*006a*/ 	.short	0x0014


	//----- nvinfo : EIATTR_SW_WAR
	.align		4
.L_21:
        /*006c*/ 	.byte	0x04, 0x36
        /*006e*/ 	.short	(.L_23 - .L_22)
.L_22:
        /*0070*/ 	.word	0x00000008
.L_23:


//--------------------- .nv.callgraph             --------------------------
	.section	.nv.callgraph,"",@"SHT_CUDA_CALLGRAPH"
	.align	4
	.sectionentsize	8
	.align		4
        /*0000*/ 	.word	0x00000000
	.align		4
        /*0004*/ 	.word	0xffffffff
	.align		4
        /*0008*/ 	.word	0x00000000
	.align		4
        /*000c*/ 	.word	0xfffffffe
	.align		4
        /*0010*/ 	.word	0x00000000
	.align		4
        /*0014*/ 	.word	0xfffffffd
	.align		4
        /*0018*/ 	.word	0x00000000
	.align		4
        /*001c*/ 	.word	0xfffffffc


//--------------------- .text.triton_poi_fused_convolution_relu_18 --------------------------
	.section	.text.triton_poi_fused_convolution_relu_18,"ax",@progbits
	.align	128
        .global         triton_poi_fused_convolution_relu_18
        .type           triton_poi_fused_convolution_relu_18,@function
        .size           triton_poi_fused_convolution_relu_18,(.L_x_1 - triton_poi_fused_convolution_relu_18)
        .other          triton_poi_fused_convolution_relu_18,@"STO_CUDA_ENTRY STV_DEFAULT"
triton_poi_fused_convolution_relu_18:
.text.triton_poi_fused_convolution_relu_18:
[----:B------:R-:W0:Y:S02]  /*0000*/  LDC R1, c[0x0][0x28] ;  /* 0x00000a00ff017b82 */ /* 0x000e240000000800 */
[----:B------:R-:W1:Y:S01]  /*0010*/  S2R R0, SR_TID.X ;  /* 0x0000000000007919 */ /* 0x000e620000002100 */
[----:B------:R-:W2:Y:S01]  /*0020*/  LDC.64 R2, c[0x0][0x210] ;  /* 0x00008400ff027b82 */ /* 0x000ea20000000a00 */
[----:B------:R-:W-:Y:S01]  /*0030*/  ULDC.64 UR4, c[0x0][0x208] ;  /* 0x0000820000047ab9 */ /* 0x000fe20000000a00 */
[----:B------:R-:W3:Y:S06]  /*0040*/  S2R R7, SR_CTAID.X ;  /* 0x0000000000077919 */ /* 0x000eec0000002500 */
[----:B------:R-:W4:Y:S01]  /*0050*/  LDC.64 R4, c[0x0][0x218] ;  /* 0x00008600ff047b82 */ /* 0x000f220000000a00 */
[----:B-1----:R-:W-:-:S05]  /*0060*/  IMAD.SHL.U32 R0, R0, 0x2, RZ ;  /* 0x0000000200007824 */ /* 0x002fca00078e00ff */
[----:B------:R-:W-:-:S05]  /*0070*/  LOP3.LUT R0, R0, 0x1fe, RZ, 0xc0, !PT ;  /* 0x000001fe00007812 */ /* 0x000fca00078ec0ff */
[----:B---3--:R-:W-:-:S04]  /*0080*/  IMAD R7, R7, 0x200, R0 ;  /* 0x0000020007077824 */ /* 0x008fc800078e0200 */
[C---:B------:R-:W-:Y:S01]  /*0090*/  IMAD.HI R0, R7.reuse, 0x2aaaaaab, RZ ;  /* 0x2aaaaaab07007827 */ /* 0x040fe200078e02ff */
[----:B------:R-:W-:-:S03]  /*00a0*/  ISETP.GE.AND P2, PT, R7, 0x2d0c0, PT ;  /* 0x0002d0c00700780c */ /* 0x000fc60003f46270 */
[----:B--2---:R-:W-:Y:S01]  /*00b0*/  IMAD.WIDE R2, R7, 0x4, R2 ;  /* 0x0000000407027825 */ /* 0x004fe200078e0202 */
[----:B------:R-:W-:-:S04]  /*00c0*/  SHF.R.U32.HI R9, RZ, 0x1f, R0 ;  /* 0x0000001fff097819 */ /* 0x000fc80000011600 */
[----:B------:R-:W-:-:S05]  /*00d0*/  LEA.HI R0, R0, R9, RZ, 0x1d ;  /* 0x0000000900007211 */ /* 0x000fca00078fe8ff */
[----:B------:R-:W-:Y:S01]  /*00e0*/  IMAD R9, R0, -0x30, R7 ;  /* 0xffffffd000097824 */ /* 0x000fe200078e0207 */
[----:B------:R-:W-:-:S03]  /*00f0*/  CS2R R6, SRZ ;  /* 0x0000000000067805 */ /* 0x000fc6000001ff00 */
[----:B----4-:R-:W-:Y:S01]  /*0100*/  IMAD.WIDE R4, R9, 0x4, R4 ;  /* 0x0000000409047825 */ /* 0x010fe200078e0204 */
[----:B------:R-:W-:Y:S02]  /*0110*/  CS2R R8, SRZ ;  /* 0x0000000000087805 */ /* 0x000fe4000001ff00 */
[----:B------:R-:W2:Y:S04]  /*0120*/  @!P2 LDG.E.64 R6, desc[UR4][R2.64] ;  /* 0x000000040206a981 */ /* 0x000ea8000c1e1b00 */
[----:B------:R-:W2:Y:S02]  /*0130*/  @!P2 LDG.E.EL.64 R8, desc[UR4][R4.64] ;  /* 0x000000040408a981 */ /* 0x000ea4000c2e1b00 */
[----:B--2---:R-:W-:Y:S01]  /*0140*/  FSETP.GEU.AND P0, PT, R6, -R8, PT ;  /* 0x800000080600720b */ /* 0x004fe20003f0e000 */
[----:B------:R-:W-:Y:S01]  /*0150*/  FADD R6, R8, R6 ;  /* 0x0000000608067221 */ /* 0x000fe20000000000 */
[----:B------:R-:W-:Y:S01]  /*0160*/  FADD R0, R9, R7 ;  /* 0x0000000709007221 */ /* 0x000fe20000000000 */
[----:B------:R-:W-:-:S03]  /*0170*/  FSETP.GEU.AND P1, PT, R7, -R9, PT ;  /* 0x800000090700720b */ /* 0x000fc60003f2e000 */
[----:B------:R-:W-:Y:S02]  /*0180*/  FSEL R6, R6, RZ, P0 ;  /* 0x000000ff06067208 */ /* 0x000fe40000000000 */
[----:B------:R-:W-:Y:S01]  /*0190*/  FSEL R7, R0, RZ, P1 ;  /* 0x000000ff00077208 */ /* 0x000fe20000800000 */
[----:B------:R-:W-:Y:S07]  /*01a0*/  @P2 EXIT ;  /* 0x000000000000294d */ /* 0x000fee0003800000 */
[----:B------:R-:W-:Y:S01]  /*01b0*/  STG.E.64 desc[UR4][R2.64], R6 ;  /* 0x0000000602007986 */ /* 0x000fe2000c101b04 */
[----:B------:R-:W-:Y:S05]  /*01c0*/  EXIT ;  /* 0x000000000000794d */ /* 0x000fea0003800000 */
.L_x_0:
[----:B------:R-:W-:-:S00]  /*01d0*/  BRA `(.L_x_0) ;  /* 0xfffffffc00fc7947 */ /* 0x000fc0000383ffff */
[----:B------:R-:W-:-:S00]  /*01e0*/  NOP ;  /* 0x0000000000007918 */ /* 0x000fc00000000000 */
        /* <DEDUP_REMOVED lines=9> */
.L_x_1:


//--------------------- .nv.constant0.triton_poi_fused_convolution_relu_18 --------------------------
	.section	.nv.constant0.triton_poi_fused_convolution_relu_18,"a",@progbits
	.sectionflags	@""
	.align	4
.nv.constant0.triton_poi_fused_convolution_relu_18:
	.zero		548
